//
// Generated by NVIDIA NVVM Compiler
//
// Compiler Build ID: CL-36424714
// Cuda compilation tools, release 13.0, V13.0.88
// Based on NVVM 20.0.0
//

.version 9.0
.target sm_100
.address_size 64

	// .globl	sum_kernel

.visible .entry sum_kernel(
	.param .u64 .ptr .align 1 sum_kernel_param_0,
	.param .u32 sum_kernel_param_1,
	.param .u64 .ptr .align 1 sum_kernel_param_2
)
{
	.reg .pred 	%p<2>;
	.reg .b32 	%r<3>;
	.reg .b32 	%f<3>;
	.reg .b64 	%rd<7>;

	ld.param.u64 	%rd1, [sum_kernel_param_0];
	ld.param.u32 	%r2, [sum_kernel_param_1];
	ld.param.u64 	%rd2, [sum_kernel_param_2];
	mov.u32 	%r1, %tid.x;
	setp.ge.s32 	%p1, %r1, %r2;
	@%p1 bra 	$L__BB0_2;
	cvta.to.global.u64 	%rd3, %rd1;
	cvta.to.global.u64 	%rd4, %rd2;
	mul.wide.u32 	%rd5, %r1, 4;
	add.s64 	%rd6, %rd3, %rd5;
	ld.global.f32 	%f1, [%rd6];
	atom.global.add.f32 	%f2, [%rd4], %f1;
$L__BB0_2:
	ret;

}


// ===== COMPILED SASS (sm_100) =====

	.target	sm_100

	.elftype	@"ET_EXEC"


//--------------------- .note.nv.tkinfo           --------------------------
	.section	.note.nv.tkinfo,"",@"SHT_NOTE"
	.sectionflags	@"SHF_NOTE_NV_TKINFO"
	.tkinfo
        /*0018*/ 	.word	0x00000002
        /*0030*/ 	.string	""
        /*0030*/ 	.string	"ptxas"
        /*0030*/ 	.string	"Cuda compilation tools, release 13.0, V13.0.88"
        /*0030*/ 	.string	"Build cuda_13.0.r13.0/compiler.36424714_0"
        /*0030*/ 	.string	"-arch sm_100 -m 64 "



//--------------------- .note.nv.cuinfo           --------------------------
	.section	.note.nv.cuinfo,"",@"SHT_NOTE"
	.sectionflags	@"SHF_NOTE_NV_CUINFO"
        /*0018*/ 	.short	0x0002
        /*001a*/ 	.short	0x0064
        /*001c*/ 	.short	0x0082
	.zero		2


//--------------------- .nv.info                  --------------------------
	.section	.nv.info,"",@"SHT_CUDA_INFO"
	.align	4


	//----- nvinfo : EIATTR_REGCOUNT
	.align		4
        /*0000*/ 	.byte	0x04, 0x2f
        /*0002*/ 	.short	(.L_1 - .L_0)
	.align		4
.L_0:
        /*0004*/ 	.word	index@(sum_kernel)
        /*0008*/ 	.word	0x00000008


	//----- nvinfo : EIATTR_FRAME_SIZE
	.align		4
.L_1:
        /*000c*/ 	.byte	0x04, 0x11
        /*000e*/ 	.short	(.L_3 - .L_2)
	.align		4
.L_2:
        /*0010*/ 	.word	index@(sum_kernel)
        /*0014*/ 	.word	0x00000000


	//----- nvinfo : EIATTR_MIN_STACK_SIZE
	.align		4
.L_3:
        /*0018*/ 	.byte	0x04, 0x12
        /*001a*/ 	.short	(.L_5 - .L_4)
	.align		4
.L_4:
        /*001c*/ 	.word	index@(sum_kernel)
        /*0020*/ 	.word	0x00000000
.L_5:


//--------------------- .nv.compat                --------------------------
	.section	.nv.compat,"",@"SHT_CUDA_COMPAT_INFO"
	.align	4
        /*0000*/ 	.byte	0x02, 0x09, 0x00, 0x00, 0x02, 0x02, 0x01, 0x00, 0x02, 0x05, 0x05, 0x00, 0x03, 0x07, 0x01, 0x01
        /*0010*/ 	.byte	0x02, 0x03, 0x00, 0x00, 0x02, 0x06, 0x01, 0x00, 0x04, 0x0b, 0x08, 0x00, 0x09, 0x00, 0x00, 0x00
        /*0020*/ 	.byte	0x00, 0x00, 0x00, 0x00


//--------------------- .nv.info.sum_kernel       --------------------------
	.section	.nv.info.sum_kernel,"",@"SHT_CUDA_INFO"
	.sectionflags	@""
	.align	4


	//----- nvinfo : EIATTR_CUDA_API_VERSION
	.align		4
        /*0000*/ 	.byte	0x04, 0x37
        /*0002*/ 	.short	(.L_7 - .L_6)
.L_6:
        /*0004*/ 	.word	0x00000082


	//----- nvinfo : EIATTR_KPARAM_INFO
	.align		4
.L_7:
        /*0008*/ 	.byte	0x04, 0x17
        /*000a*/ 	.short	(.L_9 - .L_8)
.L_8:
        /*000c*/ 	.word	0x00000000
        /*0010*/ 	.short	0x0002
        /*0012*/ 	.short	0x0010
        /*0014*/ 	.byte	0x00, 0xf5, 0x21, 0x00


	//----- nvinfo : EIATTR_KPARAM_INFO
	.align		4
.L_9:
        /*0018*/ 	.byte	0x04, 0x17
        /*001a*/ 	.short	(.L_11 - .L_10)
.L_10:
        /*001c*/ 	.word	0x00000000
        /*0020*/ 	.short	0x0001
        /*0022*/ 	.short	0x0008
        /*0024*/ 	.byte	0x00, 0xf0, 0x11, 0x00


	//----- nvinfo : EIATTR_KPARAM_INFO
	.align		4
.L_11:
        /*0028*/ 	.byte	0x04, 0x17
        /*002a*/ 	.short	(.L_13 - .L_12)
.L_12:
        /*002c*/ 	.word	0x00000000
        /*0030*/ 	.short	0x0000
        /*0032*/ 	.short	0x0000
        /*0034*/ 	.byte	0x00, 0xf5, 0x21, 0x00


	//----- nvinfo : EIATTR_SPARSE_MMA_MASK
	.align		4
.L_13:
        /*0038*/ 	.byte	0x03, 0x50
        /*003a*/ 	.short	0x0000


	//----- nvinfo : EIATTR_MAXREG_COUNT
	.align		4
        /*003c*/ 	.byte	0x03, 0x1b
        /*003e*/ 	.short	0x00ff


	//----- nvinfo : EIATTR_MERCURY_ISA_VERSION
	.align		4
        /*0040*/ 	.byte	0x03, 0x5f
        /*0042*/ 	.short	0x0101


	//----- nvinfo : EIATTR_VRC_CTA_INIT_COUNT
	.align		4
        /*0044*/ 	.byte	0x02, 0x4a
	.zero		1
	.zero		1


	//----- nvinfo : EIATTR_EXIT_INSTR_OFFSETS
	.align		4
        /*0048*/ 	.byte	0x04, 0x1c
        /*004a*/ 	.short	(.L_15 - .L_14)


	//   ....[0]....
.L_14:
        /*004c*/ 	.word	0x00000040


	//   ....[1]....
        /*0050*/ 	.word	0x000000b0


	//----- nvinfo : EIATTR_CBANK_PARAM_SIZE
	.align		4
.L_15:
        /*0054*/ 	.byte	0x03, 0x19
        /*0056*/ 	.short	0x0018


	//----- nvinfo : EIATTR_PARAM_CBANK
	.align		4
        /*0058*/ 	.byte	0x04, 0x0a
        /*005a*/ 	.short	(.L_17 - .L_16)
	.align		4
.L_16:
        /*005c*/ 	.word	index@(.nv.constant0.sum_kernel)
        /*0060*/ 	.short	0x0380
        /*0062*/ 	.short	0x0018


	//----- nvinfo : EIATTR_SW_WAR
	.align		4
.L_17:
        /*0064*/ 	.byte	0x04, 0x36
        /*0066*/ 	.short	(.L_19 - .L_18)
.L_18:
        /*0068*/ 	.word	0x00000008
.L_19:


//--------------------- .nv.callgraph             --------------------------
	.section	.nv.callgraph,"",@"SHT_CUDA_CALLGRAPH"
	.align	4
	.sectionentsize	8
	.align		4
        /*0000*/ 	.word	0x00000000
	.align		4
        /*0004*/ 	.word	0xffffffff
	.align		4
        /*0008*/ 	.word	0x00000000
	.align		4
        /*000c*/ 	.word	0xfffffffe
	.align		4
        /*0010*/ 	.word	0x00000000
	.align		4
        /*0014*/ 	.word	0xfffffffd
	.align		4
        /*0018*/ 	.word	0x00000000
	.align		4
        /*001c*/ 	.word	0xfffffffc


//--------------------- .text.sum_kernel          --------------------------
	.section	.text.sum_kernel,"ax",@progbits
	.align	128
        .global         sum_kernel
        .type           sum_kernel,@function
        .size           sum_kernel,(.L_x_1 - sum_kernel)
        .other          sum_kernel,@"STO_CUDA_ENTRY STV_DEFAULT"
sum_kernel:
.text.sum_kernel:
[----:B------:R-:W-:Y:S01]  /*0000*/  LDC R1, c[0x0][0x37c] ;  /* 0x0000df00ff017b82 */ /* 0x000fe20000000800 */
[----:B------:R-:W0:Y:S01]  /*0010*/  S2R R5, SR_TID.X ;  /* 0x0000000000057919 */ /* 0x000e220000002100 */
[----:B------:R-:W0:Y:S02]  /*0020*/  LDCU UR4, c[0x0][0x388] ;  /* 0x00007100ff0477ac */ /* 0x000e240008000800 */
[----:B0-----:R-:W-:-:S13]  /*0030*/  ISETP.GE.AND P0, PT, R5, UR4, PT ;  /* 0x0000000405007c0c */ /* 0x001fda000bf06270 */
[----:B------:R-:W-:Y:S05]  /*0040*/  @P0 EXIT ;  /* 0x000000000000094d */ /* 0x000fea0003800000 */
[----:B------:R-:W0:Y:S01]  /*0050*/  LDC.64 R2, c[0x0][0x380] ;  /* 0x0000e000ff027b82 */ /* 0x000e220000000a00 */
[----:B------:R-:W1:Y:S01]  /*0060*/  LDCU.64 UR4, c[0x0][0x358] ;  /* 0x00006b00ff0477ac */ /* 0x000e620008000a00 */
[----:B0-----:R-:W-:-:S06]  /*0070*/  IMAD.WIDE.U32 R2, R5, 0x4, R2 ;  /* 0x0000000405027825 */ /* 0x001fcc00078e0002 */
[----:B-1----:R-:W2:Y:S01]  /*0080*/  LDG.E R3, desc[UR4][R2.64] ;  /* 0x0000000402037981 */ /* 0x002ea2000c1e1900 */
[----:B------:R-:W2:Y:S03]  /*0090*/  LDC.64 R4, c[0x0][0x390] ;  /* 0x0000e400ff047b82 */ /* 0x000ea60000000a00 */
[----:B--2---:R-:W-:Y:S01]  /*00a0*/  REDG.E.ADD.F32.FTZ.RN.STRONG.GPU desc[UR4][R4.64], R3 ;  /* 0x00000003040079a6 */ /* 0x004fe2000c12f304 */
[----:B------:R-:W-:Y:S05]  /*00b0*/  EXIT ;  /* 0x000000000000794d */ /* 0x000fea0003800000 */
.L_x_0:
[----:B------:R-:W-:-:S00]  /*00c0*/  BRA `(.L_x_0) ;  /* 0xfffffffc00fc7947 */ /* 0x000fc0000383ffff */
[----:B------:R-:W-:-:S00]  /*00d0*/  NOP ;  /* 0x0000000000007918 */ /* 0x000fc00000000000 */
        /* <DEDUP_REMOVED lines=10> */
.L_x_1:


//--------------------- .nv.shared.reserved.0     --------------------------
	.section	.nv.shared.reserved.0,"aw",@nobits
	.weak		__nv_reservedSMEM_offset_0_alias
	.size		__nv_reservedSMEM_offset_0_alias, 0, 64
	.other		__nv_reservedSMEM_offset_0_alias,@"STO_CUDA_RESERVED_SHARED STV_DEFAULT"
__nv_reservedSMEM_offset_0_alias:
	.zero		0
	.zero		64


//--------------------- .nv.constant0.sum_kernel  --------------------------
	.section	.nv.constant0.sum_kernel,"a",@progbits
	.sectionflags	@""
	.align	4
.nv.constant0.sum_kernel:
	.zero		920


//--------------------- SYMBOLS --------------------------

	.type		.nv.reservedSmem.offset0,@object
	.size		.nv.reservedSmem.offset0,0x4
